	.headerflags	@"EF_CUDA_TEXMODE_UNIFIED EF_CUDA_64BIT_ADDRESS EF_CUDA_ACCELERATORS EF_CUDA_SM90 EF_CUDA_VIRTUAL_SM(EF_CUDA_SM90)"
	.elftype	@"ET_EXEC"


//--------------------- .nv.info                  --------------------------
	.section	.nv.info,"",@"SHT_CUDA_INFO"
	.align	4


	//----- nvinfo : EIATTR_REGCOUNT
	.align		4
        /*0000*/ 	.byte	0x04, 0x2f
        /*0002*/ 	.short	(.L_3 - .L_2)
	.align		4
.L_2:
        /*0004*/ 	.word	index@(triton_poi_fused__native_batch_norm_legit_no_training_add_24)
        /*0008*/ 	.word	0x0000001e


	//----- nvinfo : EIATTR_MIN_STACK_SIZE
	.align		4
.L_3:
        /*000c*/ 	.byte	0x04, 0x12
        /*000e*/ 	.short	(.L_5 - .L_4)
	.align		4
.L_4:
        /*0010*/ 	.word	index@(triton_poi_fused__native_batch_norm_legit_no_training_add_24)
        /*0014*/ 	.word	0x00000000


	//----- nvinfo : EIATTR_FRAME_SIZE
	.align		4
.L_5:
        /*0018*/ 	.byte	0x04, 0x11
        /*001a*/ 	.short	(.L_7 - .L_6)
	.align		4
.L_6:
        /*001c*/ 	.word	index@(triton_poi_fused__native_batch_norm_legit_no_training_add_24)
        /*0020*/ 	.word	0x00000000


	//----- nvinfo : EIATTR_MIN_STACK_SIZE
	.align		4
.L_7:
        /*0024*/ 	.byte	0x04, 0x12
        /*0026*/ 	.short	(.L_9 - .L_8)
	.align		4
.L_8:
        /*0028*/ 	.word	index@(triton_poi_fused__native_batch_norm_legit_no_training_add_24)
        /*002c*/ 	.word	0x00000000
.L_9:


//--------------------- .nv.info.triton_poi_fused__native_batch_norm_legit_no_training_add_24 --------------------------
	.section	.nv.info.triton_poi_fused__native_batch_norm_legit_no_training_add_24,"",@"SHT_CUDA_INFO"
	.sectionflags	@""
	.align	4


	//----- nvinfo : EIATTR_CUDA_API_VERSION
	.align		4
        /*0000*/ 	.byte	0x04, 0x37
        /*0002*/ 	.short	(.L_11 - .L_10)
.L_10:
        /*0004*/ 	.word	0x0000007c


	//----- nvinfo : EIATTR_KPARAM_INFO
	.align		4
.L_11:
        /*0008*/ 	.byte	0x04, 0x17
        /*000a*/ 	.short	(.L_13 - .L_12)
.L_12:
        /*000c*/ 	.word	0x00000000
        /*0010*/ 	.short	0x0007
        /*0012*/ 	.short	0x0038
        /*0014*/ 	.byte	0x00, 0xf0, 0x11, 0x00


	//----- nvinfo : EIATTR_KPARAM_INFO
	.align		4
.L_13:
        /*0018*/ 	.byte	0x04, 0x17
        /*001a*/ 	.short	(.L_15 - .L_14)
.L_14:
        /*001c*/ 	.word	0x00000000
        /*0020*/ 	.short	0x0006
        /*0022*/ 	.short	0x0030
        /*0024*/ 	.byte	0x00, 0xf4, 0x21, 0x00


	//----- nvinfo : EIATTR_KPARAM_INFO
	.align		4
.L_15:
        /*0028*/ 	.byte	0x04, 0x17
        /*002a*/ 	.short	(.L_17 - .L_16)
.L_16:
        /*002c*/ 	.word	0x00000000
        /*0030*/ 	.short	0x0005
        /*0032*/ 	.short	0x0028
        /*0034*/ 	.byte	0x00, 0xf4, 0x21, 0x00


	//----- nvinfo : EIATTR_KPARAM_INFO
	.align		4
.L_17:
        /*0038*/ 	.byte	0x04, 0x17
        /*003a*/ 	.short	(.L_19 - .L_18)
.L_18:
        /*003c*/ 	.word	0x00000000
        /*0040*/ 	.short	0x0004
        /*0042*/ 	.short	0x0020
        /*0044*/ 	.byte	0x00, 0xf4, 0x21, 0x00


	//----- nvinfo : EIATTR_KPARAM_INFO
	.align		4
.L_19:
        /*0048*/ 	.byte	0x04, 0x17
        /*004a*/ 	.short	(.L_21 - .L_20)
.L_20:
        /*004c*/ 	.word	0x00000000
        /*0050*/ 	.short	0x0003
        /*0052*/ 	.short	0x0018
        /*0054*/ 	.byte	0x00, 0xf4, 0x21, 0x00


	//----- nvinfo : EIATTR_KPARAM_INFO
	.align		4
.L_21:
        /*0058*/ 	.byte	0x04, 0x17
        /*005a*/ 	.short	(.L_23 - .L_22)
.L_22:
        /*005c*/ 	.word	0x00000000
        /*0060*/ 	.short	0x0002
        /*0062*/ 	.short	0x0010
        /*0064*/ 	.byte	0x00, 0xf4, 0x21, 0x00


	//----- nvinfo : EIATTR_KPARAM_INFO
	.align		4
.L_23:
        /*0068*/ 	.byte	0x04, 0x17
        /*006a*/ 	.short	(.L_25 - .L_24)
.L_24:
        /*006c*/ 	.word	0x00000000
        /*0070*/ 	.short	0x0001
        /*0072*/ 	.short	0x0008
        /*0074*/ 	.byte	0x00, 0xf4, 0x21, 0x00


	//----- nvinfo : EIATTR_KPARAM_INFO
	.align		4
.L_25:
        /*0078*/ 	.byte	0x04, 0x17
        /*007a*/ 	.short	(.L_27 - .L_26)
.L_26:
        /*007c*/ 	.word	0x00000000
        /*0080*/ 	.short	0x0000
        /*0082*/ 	.short	0x0000
        /*0084*/ 	.byte	0x00, 0xf4, 0x21, 0x00


	//----- nvinfo : EIATTR_SPARSE_MMA_MASK
	.align		4
.L_27:
        /*0088*/ 	.byte	0x03, 0x50
        /*008a*/ 	.short	0x0000


	//----- nvinfo : EIATTR_MAXREG_COUNT
	.align		4
        /*008c*/ 	.byte	0x03, 0x1b
        /*008e*/ 	.short	0x00ff


	//----- nvinfo : EIATTR_EXIT_INSTR_OFFSETS
	.align		4
        /*0090*/ 	.byte	0x04, 0x1c
        /*0092*/ 	.short	(.L_29 - .L_28)


	//   ....[0]....
.L_28:
        /*0094*/ 	.word	0x00000590


	//----- nvinfo : EIATTR_REQNTID
	.align		4
.L_29:
        /*0098*/ 	.byte	0x04, 0x10
        /*009a*/ 	.short	(.L_31 - .L_30)
.L_30:
        /*009c*/ 	.word	0x00000080
        /*00a0*/ 	.word	0x00000001
        /*00a4*/ 	.word	0x00000001


	//----- nvinfo : EIATTR_CBANK_PARAM_SIZE
	.align		4
.L_31:
        /*00a8*/ 	.byte	0x03, 0x19
        /*00aa*/ 	.short	0x003c


	//----- nvinfo : EIATTR_PARAM_CBANK
	.align		4
        /*00ac*/ 	.byte	0x04, 0x0a
        /*00ae*/ 	.short	(.L_33 - .L_32)
	.align		4
.L_32:
        /*00b0*/ 	.word	index@(.nv.constant0.triton_poi_fused__native_batch_norm_legit_no_training_add_24)
        /*00b4*/ 	.short	0x0210
        /*00b6*/ 	.short	0x003c


	//----- nvinfo : EIATTR_SW_WAR
	.align		4
.L_33:
        /*00b8*/ 	.byte	0x04, 0x36
        /*00ba*/ 	.short	(.L_35 - .L_34)
.L_34:
        /*00bc*/ 	.word	0x00000008
.L_35:


//--------------------- .nv.callgraph             --------------------------
	.section	.nv.callgraph,"",@"SHT_CUDA_CALLGRAPH"
	.align	4
	.sectionentsize	8
	.align		4
        /*0000*/ 	.word	0x00000000
	.align		4
        /*0004*/ 	.word	0xffffffff
	.align		4
        /*0008*/ 	.word	0x00000000
	.align		4
        /*000c*/ 	.word	0xfffffffe
	.align		4
        /*0010*/ 	.word	0x00000000
	.align		4
        /*0014*/ 	.word	0xfffffffd
	.align		4
        /*0018*/ 	.word	0x00000000
	.align		4
        /*001c*/ 	.word	0xfffffffc


//--------------------- .nv.constant4             --------------------------
	.section	.nv.constant4,"a",@progbits
	.align	8
	.align		8
.nv.constant4:
        /*0000*/ 	.dword	_$_str
	.align		8
        /*0008*/ 	.dword	_$_str_$_2


//--------------------- .text.triton_poi_fused__native_batch_norm_legit_no_training_add_24 --------------------------
	.section	.text.triton_poi_fused__native_batch_norm_legit_no_training_add_24,"ax",@progbits
	.align	128
        .global         triton_poi_fused__native_batch_norm_legit_no_training_add_24
        .type           triton_poi_fused__native_batch_norm_legit_no_training_add_24,@function
        .size           triton_poi_fused__native_batch_norm_legit_no_training_add_24,(.L_x_1 - triton_poi_fused__native_batch_norm_legit_no_training_add_24)
        .other          triton_poi_fused__native_batch_norm_legit_no_training_add_24,@"STO_CUDA_ENTRY STV_DEFAULT"
triton_poi_fused__native_batch_norm_legit_no_training_add_24:
.text.triton_poi_fused__native_batch_norm_legit_no_training_add_24:
[----:B------:R-:W-:Y:S01]  /*0000*/  LDC R1, c[0x0][0x28] ;  /* 0x00000a00ff017b82 */ /* 0x000fe20000000800 */
[----:B------:R-:W1:Y:S07]  /*0010*/  S2R R0, SR_TID.X ;  /* 0x0000000000007919 */ /* 0x000e6e0000002100 */
[----:B------:R-:W2:Y:S01]  /*0020*/  LDC.64 R4, c[0x0][0x228] ;  /* 0x00008a00ff047b82 */ /* 0x000ea20000000a00 */
[----:B------:R-:W-:Y:S01]  /*0030*/  ULDC.64 UR4, c[0x0][0x208] ;  /* 0x0000820000047ab9 */ /* 0x000fe20000000a00 */
[----:B------:R-:W3:Y:S06]  /*0040*/  S2R R3, SR_CTAID.X ;  /* 0x0000000000037919 */ /* 0x000eec0000002500 */
[----:B------:R-:W4:Y:S08]  /*0050*/  LDC.64 R8, c[0x0][0x218] ;  /* 0x00008600ff087b82 */ /* 0x000f300000000a00 */
[----:B------:R-:W5:Y:S08]  /*0060*/  LDC.64 R12, c[0x0][0x220] ;  /* 0x00008800ff0c7b82 */ /* 0x000f700000000a00 */
[----:B------:R-:W5:Y:S01]  /*0070*/  LDC.64 R16, c[0x0][0x230] ;  /* 0x00008c00ff107b82 */ /* 0x000f620000000a00 */
[----:B-1----:R-:W-:-:S07]  /*0080*/  SHF.L.U32 R0, R0, 0x2, RZ ;  /* 0x0000000200007819 */ /* 0x002fce00000006ff */
[----:B------:R-:W1:Y:S01]  /*0090*/  LDC.64 R20, c[0x0][0x238] ;  /* 0x00008e00ff147b82 */ /* 0x000e620000000a00 */
[----:B------:R-:W-:-:S04]  /*00a0*/  LOP3.LUT R0, R0, 0x1fc, RZ, 0xc0, !PT ;  /* 0x000001fc00007812 */ /* 0x000fc800078ec0ff */
[----:B---3--:R-:W-:-:S03]  /*00b0*/  LEA R0, R3, R0, 0x9 ;  /* 0x0000000003007211 */ /* 0x008fc600078e48ff */
[----:B------:R-:W3:Y:S02]  /*00c0*/  LDC.64 R24, c[0x0][0x210] ;  /* 0x00008400ff187b82 */ /* 0x000ee40000000a00 */
[----:B------:R-:W-:-:S05]  /*00d0*/  IMAD.HI R2, R0, 0x66666667, RZ ;  /* 0x6666666700027827 */ /* 0x000fca00078e02ff */
[----:B------:R-:W-:-:S04]  /*00e0*/  SHF.R.U32.HI R3, RZ, 0x1f, R2 ;  /* 0x0000001fff037819 */ /* 0x000fc80000011602 */
[----:B------:R-:W-:-:S05]  /*00f0*/  LEA.HI.SX32 R3, R2, R3, 0x1a ;  /* 0x0000000302037211 */ /* 0x000fca00078fd2ff */
[----:B------:R-:W-:-:S04]  /*0100*/  IMAD R2, R3, -0xa0, R0 ;  /* 0xffffff6003027824 */ /* 0x000fc800078e0200 */
[----:B--2---:R-:W-:-:S06]  /*0110*/  IMAD.WIDE R4, R2, 0x4, R4 ;  /* 0x0000000402047825 */ /* 0x004fcc00078e0204 */
[----:B------:R-:W2:Y:S01]  /*0120*/  LDG.E.EL.128 R4, desc[UR4][R4.64] ;  /* 0x0000000404047981 */ /* 0x000ea2000c2e1d00 */
[----:B----4-:R-:W-:-:S04]  /*0130*/  IMAD.WIDE R8, R0, 0x4, R8 ;  /* 0x0000000400087825 */ /* 0x010fc800078e0208 */
[C---:B-----5:R-:W-:Y:S02]  /*0140*/  IMAD.WIDE R12, R2.reuse, 0x4, R12 ;  /* 0x00000004020c7825 */ /* 0x060fe400078e020c */
[----:B------:R-:W4:Y:S04]  /*0150*/  LDG.E.128 R8, desc[UR4][R8.64] ;  /* 0x0000000408087981 */ /* 0x000f28000c1e1d00 */
[----:B------:R-:W4:Y:S01]  /*0160*/  LDG.E.EL.128 R12, desc[UR4][R12.64] ;  /* 0x000000040c0c7981 */ /* 0x000f22000c2e1d00 */
[----:B0-----:R-:W-:-:S04]  /*0170*/  IMAD.WIDE R16, R2, 0x4, R16 ;  /* 0x0000000402107825 */ /* 0x001fc800078e0210 */
[----:B-1----:R-:W-:Y:S02]  /*0180*/  IMAD.WIDE R20, R2, 0x4, R20 ;  /* 0x0000000402147825 */ /* 0x002fe400078e0214 */
[----:B------:R-:W5:Y:S02]  /*0190*/  LDG.E.EL.128 R16, desc[UR4][R16.64] ;  /* 0x0000000410107981 */ /* 0x000f64000c2e1d00 */
[----:B---3--:R-:W-:Y:S02]  /*01a0*/  IMAD.WIDE R24, R0, 0x4, R24 ;  /* 0x0000000400187825 */ /* 0x008fe400078e0218 */
[----:B------:R-:W5:Y:S04]  /*01b0*/  LDG.E.EL.128 R20, desc[UR4][R20.64] ;  /* 0x0000000414147981 */ /* 0x000f68000c2e1d00 */
[----:B------:R-:W3:Y:S01]  /*01c0*/  LDG.E.128 R24, desc[UR4][R24.64] ;  /* 0x0000000418187981 */ /* 0x000ee2000c1e1d00 */
[----:B--2---:R-:W-:-:S06]  /*01d0*/  FADD R2, R4, 9.9999997473787516356e-06 ;  /* 0x3727c5ac04027421 */ /* 0x004fcc0000000000 */
[----:B------:R-:W0:Y:S01]  /*01e0*/  MUFU.SQRT R2, R2 ;  /* 0x0000000200027308 */ /* 0x000e220000002000 */
[----:B------:R-:W-:Y:S01]  /*01f0*/  FADD R4, R5, 9.9999997473787516356e-06 ;  /* 0x3727c5ac05047421 */ /* 0x000fe20000000000 */
[----:B------:R-:W-:Y:S01]  /*0200*/  FADD R6, R6, 9.9999997473787516356e-06 ;  /* 0x3727c5ac06067421 */ /* 0x000fe20000000000 */
[----:B------:R-:W-:-:S05]  /*0210*/  FADD R7, R7, 9.9999997473787516356e-06 ;  /* 0x3727c5ac07077421 */ /* 0x000fca0000000000 */
[----:B------:R-:W1:Y:S01]  /*0220*/  MUFU.SQRT R4, R4 ;  /* 0x0000000400047308 */ /* 0x000e620000002000 */
[----:B0-----:R-:W-:-:S07]  /*0230*/  FSETP.GT.AND P6, PT, R2, 8.50705917302346158658e+37, PT ;  /* 0x7e8000000200780b */ /* 0x001fce0003fc4000 */
[----:B------:R0:W2:Y:S01]  /*0240*/  MUFU.SQRT R3, R6 ;  /* 0x0000000600037308 */ /* 0x0000a20000002000 */
[----:B------:R-:W-:-:S07]  /*0250*/  FSETP.GEU.AND P5, PT, R2, 1.175494350822287508e-38, PT ;  /* 0x008000000200780b */ /* 0x000fce0003fae000 */
[----:B------:R3:W4:Y:S01]  /*0260*/  MUFU.SQRT R5, R7 ;  /* 0x0000000700057308 */ /* 0x0007220000002000 */
[----:B0-----:R-:W-:Y:S01]  /*0270*/  HFMA2.MMA R6, -RZ, RZ, 1.625, 0 ;  /* 0x3e800000ff067435 */ /* 0x001fe200000001ff */
[----:B-1----:R-:W-:Y:S01]  /*0280*/  FSETP.GT.AND P4, PT, R4, 8.50705917302346158658e+37, PT ;  /* 0x7e8000000400780b */ /* 0x002fe20003f84000 */
[----:B------:R-:W-:Y:S01]  /*0290*/  @P6 FMUL R2, R2, 0.25 ;  /* 0x3e80000002026820 */ /* 0x000fe20000400000 */
[----:B--2---:R-:W-:-:S03]  /*02a0*/  FSETP.GT.AND P3, PT, R3, 8.50705917302346158658e+37, PT ;  /* 0x7e8000000300780b */ /* 0x004fc60003f64000 */
[----:B------:R-:W-:Y:S01]  /*02b0*/  @!P5 FMUL R2, R2, 16777216 ;  /* 0x4b8000000202d820 */ /* 0x000fe20000400000 */
[----:B------:R-:W-:-:S03]  /*02c0*/  FSETP.GEU.AND P1, PT, R4, 1.175494350822287508e-38, PT ;  /* 0x008000000400780b */ /* 0x000fc60003f2e000 */
[----:B---3--:R-:W-:Y:S02]  /*02d0*/  FSEL R7, R6, 1, P6 ;  /* 0x3f80000006077808 */ /* 0x008fe40003000000 */
[----:B----4-:R-:W-:Y:S02]  /*02e0*/  FSETP.GT.AND P2, PT, R5, 8.50705917302346158658e+37, PT ;  /* 0x7e8000000500780b */ /* 0x010fe40003f44000 */
[----:B------:R-:W-:Y:S02]  /*02f0*/  FSETP.GEU.AND P0, PT, R3, 1.175494350822287508e-38, PT ;  /* 0x008000000300780b */ /* 0x000fe40003f0e000 */
[----:B------:R-:W-:Y:S01]  /*0300*/  FSETP.GEU.AND P6, PT, R5, 1.175494350822287508e-38, PT ;  /* 0x008000000500780b */ /* 0x000fe20003fce000 */
[----:B------:R-:W0:Y:S01]  /*0310*/  MUFU.RCP R2, R2 ;  /* 0x0000000200027308 */ /* 0x000e220000001000 */
[----:B------:R-:W-:Y:S01]  /*0320*/  @P4 FMUL R4, R4, 0.25 ;  /* 0x3e80000004044820 */ /* 0x000fe20000400000 */
[----:B------:R-:W-:-:S06]  /*0330*/  @P3 FMUL R3, R3, 0.25 ;  /* 0x3e80000003033820 */ /* 0x000fcc0000400000 */
[----:B------:R-:W-:Y:S01]  /*0340*/  @P2 FMUL R5, R5, 0.25 ;  /* 0x3e80000005052820 */ /* 0x000fe20000400000 */
[----:B------:R-:W-:Y:S01]  /*0350*/  @!P1 FMUL R4, R4, 16777216 ;  /* 0x4b80000004049820 */ /* 0x000fe20000400000 */
[----:B------:R-:W-:Y:S02]  /*0360*/  @!P0 FMUL R3, R3, 16777216 ;  /* 0x4b80000003038820 */ /* 0x000fe40000400000 */
[----:B------:R-:W-:Y:S01]  /*0370*/  @!P6 FMUL R5, R5, 16777216 ;  /* 0x4b8000000505e820 */ /* 0x000fe20000400000 */
[----:B------:R-:W-:Y:S01]  /*0380*/  @!P5 FMUL R7, R7, 16777216 ;  /* 0x4b8000000707d820 */ /* 0x000fe20000400000 */
[----:B------:R-:W-:Y:S01]  /*0390*/  FADD R9, R9, -R13 ;  /* 0x8000000d09097221 */ /* 0x000fe20000000000 */
[----:B------:R-:W1:Y:S01]  /*03a0*/  MUFU.RCP R4, R4 ;  /* 0x0000000400047308 */ /* 0x000e620000001000 */
[----:B------:R-:W-:Y:S01]  /*03b0*/  FADD R11, R11, -R15 ;  /* 0x8000000f0b0b7221 */ /* 0x000fe20000000000 */
[----:B------:R-:W-:Y:S01]  /*03c0*/  FADD R8, R8, -R12 ;  /* 0x8000000c08087221 */ /* 0x000fe20000000000 */
[----:B0-----:R-:W-:Y:S01]  /*03d0*/  FMUL R13, R2, R7 ;  /* 0x00000007020d7220 */ /* 0x001fe20000400000 */
[----:B------:R-:W-:-:S02]  /*03e0*/  FSEL R15, R6, 1, P4 ;  /* 0x3f800000060f7808 */ /* 0x000fc40002000000 */
[C---:B------:R-:W-:Y:S02]  /*03f0*/  FSEL R2, R6.reuse, 1, P3 ;  /* 0x3f80000006027808 */ /* 0x040fe40001800000 */
[----:B------:R-:W0:Y:S01]  /*0400*/  MUFU.RCP R3, R3 ;  /* 0x0000000300037308 */ /* 0x000e220000001000 */
[----:B------:R-:W-:Y:S02]  /*0410*/  FSEL R12, R6, 1, P2 ;  /* 0x3f800000060c7808 */ /* 0x000fe40001000000 */
[----:B------:R-:W2:Y:S05]  /*0420*/  LDC.64 R6, c[0x0][0x240] ;  /* 0x00009000ff067b82 */ /* 0x000eaa0000000a00 */
[----:B------:R-:W3:Y:S01]  /*0430*/  MUFU.RCP R5, R5 ;  /* 0x0000000500057308 */ /* 0x000ee20000001000 */
[----:B------:R-:W-:Y:S01]  /*0440*/  @!P1 FMUL R15, R15, 16777216 ;  /* 0x4b8000000f0f9820 */ /* 0x000fe20000400000 */
[----:B------:R-:W-:Y:S01]  /*0450*/  @!P0 FMUL R2, R2, 16777216 ;  /* 0x4b80000002028820 */ /* 0x000fe20000400000 */
[----:B------:R-:W-:Y:S01]  /*0460*/  @!P6 FMUL R12, R12, 16777216 ;  /* 0x4b8000000c0ce820 */ /* 0x000fe20000400000 */
[----:B------:R-:W-:Y:S01]  /*0470*/  FADD R10, R10, -R14 ;  /* 0x8000000e0a0a7221 */ /* 0x000fe20000000000 */
[----:B-1----:R-:W-:Y:S01]  /*0480*/  FMUL R4, R4, R15 ;  /* 0x0000000f04047220 */ /* 0x002fe20000400000 */
[----:B0-----:R-:W-:Y:S01]  /*0490*/  FMUL R3, R3, R2 ;  /* 0x0000000203037220 */ /* 0x001fe20000400000 */
[----:B------:R-:W-:-:S02]  /*04a0*/  FMUL R13, R8, R13 ;  /* 0x0000000d080d7220 */ /* 0x000fc40000400000 */
[----:B------:R-:W-:Y:S01]  /*04b0*/  FMUL R4, R9, R4 ;  /* 0x0000000409047220 */ /* 0x000fe20000400000 */
[----:B------:R-:W-:Y:S01]  /*04c0*/  FMUL R3, R10, R3 ;  /* 0x000000030a037220 */ /* 0x000fe20000400000 */
[----:B---3--:R-:W-:-:S04]  /*04d0*/  FMUL R12, R5, R12 ;  /* 0x0000000c050c7220 */ /* 0x008fc80000400000 */
[----:B------:R-:W-:Y:S01]  /*04e0*/  FMUL R12, R11, R12 ;  /* 0x0000000c0b0c7220 */ /* 0x000fe20000400000 */
[----:B-----5:R-:W-:Y:S01]  /*04f0*/  FFMA R13, R16, R13, R20 ;  /* 0x0000000d100d7223 */ /* 0x020fe20000000014 */
[----:B------:R-:W-:Y:S01]  /*0500*/  FFMA R4, R17, R4, R21 ;  /* 0x0000000411047223 */ /* 0x000fe20000000015 */
[----:B------:R-:W-:Y:S01]  /*0510*/  FFMA R3, R18, R3, R22 ;  /* 0x0000000312037223 */ /* 0x000fe20000000016 */
[----:B------:R-:W-:Y:S01]  /*0520*/  FFMA R12, R19, R12, R23 ;  /* 0x0000000c130c7223 */ /* 0x000fe20000000017 */
[----:B------:R-:W-:Y:S01]  /*0530*/  FADD R24, R24, R13 ;  /* 0x0000000d18187221 */ /* 0x000fe20000000000 */
[----:B------:R-:W-:Y:S01]  /*0540*/  FADD R25, R25, R4 ;  /* 0x0000000419197221 */ /* 0x000fe20000000000 */
[----:B------:R-:W-:Y:S01]  /*0550*/  FADD R26, R26, R3 ;  /* 0x000000031a1a7221 */ /* 0x000fe20000000000 */
[----:B------:R-:W-:Y:S01]  /*0560*/  FADD R27, R27, R12 ;  /* 0x0000000c1b1b7221 */ /* 0x000fe20000000000 */
[----:B--2---:R-:W-:-:S05]  /*0570*/  IMAD.WIDE R6, R0, 0x4, R6 ;  /* 0x0000000400067825 */ /* 0x004fca00078e0206 */
[----:B------:R-:W-:Y:S01]  /*0580*/  STG.E.128 desc[UR4][R6.64], R24 ;  /* 0x0000001806007986 */ /* 0x000fe2000c101d04 */
[----:B------:R-:W-:Y:S05]  /*0590*/  EXIT ;  /* 0x000000000000794d */ /* 0x000fea0003800000 */
.L_x_0:
[----:B------:R-:W-:-:S00]  /*05a0*/  BRA `(.L_x_0) ;  /* 0xfffffffc00fc7947 */ /* 0x000fc0000383ffff */
[----:B------:R-:W-:-:S00]  /*05b0*/  NOP ;  /* 0x0000000000007918 */ /* 0x000fc00000000000 */
        /* <DEDUP_REMOVED lines=12> */
.L_x_1:


//--------------------- .nv.global.init           --------------------------
	.section	.nv.global.init,"aw",@progbits
.nv.global.init:
	.type		_$_str,@object
	.size		_$_str,(_$_str_$_2 - _$_str)
_$_str:
        /*0000*/ 	.byte	0x5f, 0x5f, 0x43, 0x55, 0x44, 0x41, 0x5f, 0x46, 0x54, 0x5a, 0x00
	.type		_$_str_$_2,@object
	.size		_$_str_$_2,(.L_1 - _$_str_$_2)
_$_str_$_2:
        /*000b*/ 	.byte	0x5f, 0x5f, 0x43, 0x55, 0x44, 0x41, 0x5f, 0x50, 0x52, 0x45, 0x43, 0x5f, 0x53, 0x51, 0x52, 0x54
        /*001b*/ 	.byte	0x00
.L_1:


//--------------------- .nv.constant0.triton_poi_fused__native_batch_norm_legit_no_training_add_24 --------------------------
	.section	.nv.constant0.triton_poi_fused__native_batch_norm_legit_no_training_add_24,"a",@progbits
	.sectionflags	@""
	.align	4
.nv.constant0.triton_poi_fused__native_batch_norm_legit_no_training_add_24:
	.zero		588
